	.headerflags	@"EF_CUDA_TEXMODE_UNIFIED EF_CUDA_64BIT_ADDRESS EF_CUDA_ACCELERATORS EF_CUDA_SM90 EF_CUDA_VIRTUAL_SM(EF_CUDA_SM90)"
	.elftype	@"ET_EXEC"


//--------------------- .nv.info                  --------------------------
	.section	.nv.info,"",@"SHT_CUDA_INFO"
	.align	4


	//----- nvinfo : EIATTR_REGCOUNT
	.align		4
        /*0000*/ 	.byte	0x04, 0x2f
        /*0002*/ 	.short	(.L_1 - .L_0)
	.align		4
.L_0:
        /*0004*/ 	.word	index@(triton_poi_fused_add_eye_sub_0)
        /*0008*/ 	.word	0x00000012


	//----- nvinfo : EIATTR_MIN_STACK_SIZE
	.align		4
.L_1:
        /*000c*/ 	.byte	0x04, 0x12
        /*000e*/ 	.short	(.L_3 - .L_2)
	.align		4
.L_2:
        /*0010*/ 	.word	index@(triton_poi_fused_add_eye_sub_0)
        /*0014*/ 	.word	0x00000000


	//----- nvinfo : EIATTR_FRAME_SIZE
	.align		4
.L_3:
        /*0018*/ 	.byte	0x04, 0x11
        /*001a*/ 	.short	(.L_5 - .L_4)
	.align		4
.L_4:
        /*001c*/ 	.word	index@(triton_poi_fused_add_eye_sub_0)
        /*0020*/ 	.word	0x00000000


	//----- nvinfo : EIATTR_MIN_STACK_SIZE
	.align		4
.L_5:
        /*0024*/ 	.byte	0x04, 0x12
        /*0026*/ 	.short	(.L_7 - .L_6)
	.align		4
.L_6:
        /*0028*/ 	.word	index@(triton_poi_fused_add_eye_sub_0)
        /*002c*/ 	.word	0x00000000
.L_7:


//--------------------- .nv.info.triton_poi_fused_add_eye_sub_0 --------------------------
	.section	.nv.info.triton_poi_fused_add_eye_sub_0,"",@"SHT_CUDA_INFO"
	.sectionflags	@""
	.align	4


	//----- nvinfo : EIATTR_CUDA_API_VERSION
	.align		4
        /*0000*/ 	.byte	0x04, 0x37
        /*0002*/ 	.short	(.L_9 - .L_8)
.L_8:
        /*0004*/ 	.word	0x0000007c


	//----- nvinfo : EIATTR_KPARAM_INFO
	.align		4
.L_9:
        /*0008*/ 	.byte	0x04, 0x17
        /*000a*/ 	.short	(.L_11 - .L_10)
.L_10:
        /*000c*/ 	.word	0x00000000
        /*0010*/ 	.short	0x0004
        /*0012*/ 	.short	0x001c
        /*0014*/ 	.byte	0x00, 0xf0, 0x11, 0x00


	//----- nvinfo : EIATTR_KPARAM_INFO
	.align		4
.L_11:
        /*0018*/ 	.byte	0x04, 0x17
        /*001a*/ 	.short	(.L_13 - .L_12)
.L_12:
        /*001c*/ 	.word	0x00000000
        /*0020*/ 	.short	0x0003
        /*0022*/ 	.short	0x0018
        /*0024*/ 	.byte	0x00, 0xf0, 0x11, 0x00


	//----- nvinfo : EIATTR_KPARAM_INFO
	.align		4
.L_13:
        /*0028*/ 	.byte	0x04, 0x17
        /*002a*/ 	.short	(.L_15 - .L_14)
.L_14:
        /*002c*/ 	.word	0x00000000
        /*0030*/ 	.short	0x0002
        /*0032*/ 	.short	0x0010
        /*0034*/ 	.byte	0x00, 0xf4, 0x21, 0x00


	//----- nvinfo : EIATTR_KPARAM_INFO
	.align		4
.L_15:
        /*0038*/ 	.byte	0x04, 0x17
        /*003a*/ 	.short	(.L_17 - .L_16)
.L_16:
        /*003c*/ 	.word	0x00000000
        /*0040*/ 	.short	0x0001
        /*0042*/ 	.short	0x0008
        /*0044*/ 	.byte	0x00, 0xf4, 0x21, 0x00


	//----- nvinfo : EIATTR_KPARAM_INFO
	.align		4
.L_17:
        /*0048*/ 	.byte	0x04, 0x17
        /*004a*/ 	.short	(.L_19 - .L_18)
.L_18:
        /*004c*/ 	.word	0x00000000
        /*0050*/ 	.short	0x0000
        /*0052*/ 	.short	0x0000
        /*0054*/ 	.byte	0x00, 0xf4, 0x21, 0x00


	//----- nvinfo : EIATTR_SPARSE_MMA_MASK
	.align		4
.L_19:
        /*0058*/ 	.byte	0x03, 0x50
        /*005a*/ 	.short	0x0000


	//----- nvinfo : EIATTR_MAXREG_COUNT
	.align		4
        /*005c*/ 	.byte	0x03, 0x1b
        /*005e*/ 	.short	0x00ff


	//----- nvinfo : EIATTR_EXIT_INSTR_OFFSETS
	.align		4
        /*0060*/ 	.byte	0x04, 0x1c
        /*0062*/ 	.short	(.L_21 - .L_20)


	//   ....[0]....
.L_20:
        /*0064*/ 	.word	0x00000220


	//   ....[1]....
        /*0068*/ 	.word	0x00000240


	//----- nvinfo : EIATTR_REQNTID
	.align		4
.L_21:
        /*006c*/ 	.byte	0x04, 0x10
        /*006e*/ 	.short	(.L_23 - .L_22)
.L_22:
        /*0070*/ 	.word	0x00000020
        /*0074*/ 	.word	0x00000001
        /*0078*/ 	.word	0x00000001


	//----- nvinfo : EIATTR_CBANK_PARAM_SIZE
	.align		4
.L_23:
        /*007c*/ 	.byte	0x03, 0x19
        /*007e*/ 	.short	0x0020


	//----- nvinfo : EIATTR_PARAM_CBANK
	.align		4
        /*0080*/ 	.byte	0x04, 0x0a
        /*0082*/ 	.short	(.L_25 - .L_24)
	.align		4
.L_24:
        /*0084*/ 	.word	index@(.nv.constant0.triton_poi_fused_add_eye_sub_0)
        /*0088*/ 	.short	0x0210
        /*008a*/ 	.short	0x0020


	//----- nvinfo : EIATTR_SW_WAR
	.align		4
.L_25:
        /*008c*/ 	.byte	0x04, 0x36
        /*008e*/ 	.short	(.L_27 - .L_26)
.L_26:
        /*0090*/ 	.word	0x00000008
.L_27:


//--------------------- .nv.callgraph             --------------------------
	.section	.nv.callgraph,"",@"SHT_CUDA_CALLGRAPH"
	.align	4
	.sectionentsize	8
	.align		4
        /*0000*/ 	.word	0x00000000
	.align		4
        /*0004*/ 	.word	0xffffffff
	.align		4
        /*0008*/ 	.word	0x00000000
	.align		4
        /*000c*/ 	.word	0xfffffffe
	.align		4
        /*0010*/ 	.word	0x00000000
	.align		4
        /*0014*/ 	.word	0xfffffffd
	.align		4
        /*0018*/ 	.word	0x00000000
	.align		4
        /*001c*/ 	.word	0xfffffffc


//--------------------- .text.triton_poi_fused_add_eye_sub_0 --------------------------
	.section	.text.triton_poi_fused_add_eye_sub_0,"ax",@progbits
	.align	128
        .global         triton_poi_fused_add_eye_sub_0
        .type           triton_poi_fused_add_eye_sub_0,@function
        .size           triton_poi_fused_add_eye_sub_0,(.L_x_1 - triton_poi_fused_add_eye_sub_0)
        .other          triton_poi_fused_add_eye_sub_0,@"STO_CUDA_ENTRY STV_DEFAULT"
triton_poi_fused_add_eye_sub_0:
.text.triton_poi_fused_add_eye_sub_0:
[----:B------:R-:W0:Y:S02]  /*0000*/  LDC R1, c[0x0][0x28] ;  /* 0x00000a00ff017b82 */ /* 0x000e240000000800 */
[----:B------:R-:W1:Y:S01]  /*0010*/  S2R R14, SR_TID.X ;  /* 0x00000000000e7919 */ /* 0x000e620000002100 */
[----:B------:R-:W2:Y:S01]  /*0020*/  S2UR UR4, SR_CTAID.Y ;  /* 0x00000000000479c3 */ /* 0x000ea20000002600 */
[----:B------:R-:W-:Y:S01]  /*0030*/  HFMA2.MMA R15, -RZ, RZ, 0, 0 ;  /* 0x00000000ff0f7435 */ /* 0x000fe200000001ff */
[----:B------:R-:W3:Y:S06]  /*0040*/  S2R R5, SR_CTAID.X ;  /* 0x0000000000057919 */ /* 0x000eec0000002500 */
[----:B------:R-:W4:Y:S08]  /*0050*/  LDC.64 R2, c[0x0][0x210] ;  /* 0x00008400ff027b82 */ /* 0x000f300000000a00 */
[----:B------:R-:W5:Y:S01]  /*0060*/  LDC.64 R6, c[0x0][0x218] ;  /* 0x00008600ff067b82 */ /* 0x000f620000000a00 */
[----:B--2---:R-:W-:-:S07]  /*0070*/  USHF.L.U32 UR4, UR4, 0x2, URZ ;  /* 0x0000000204047899 */ /* 0x004fce000800063f */
[----:B------:R-:W2:Y:S01]  /*0080*/  LDC.64 R8, c[0x0][0x220] ;  /* 0x00008800ff087b82 */ /* 0x000ea20000000a00 */
[----:B-1----:R-:W-:Y:S02]  /*0090*/  SHF.R.U32.HI R0, RZ, 0x2, R14 ;  /* 0x00000002ff007819 */ /* 0x002fe4000001160e */
[----:B------:R-:W-:Y:S02]  /*00a0*/  LOP3.LUT R4, R14, 0x3, RZ, 0xc0, !PT ;  /* 0x000000030e047812 */ /* 0x000fe400078ec0ff */
[----:B------:R-:W-:-:S03]  /*00b0*/  SGXT.U32 R0, R0, 0x2 ;  /* 0x000000020000781a */ /* 0x000fc60000000000 */
[----:B---3--:R-:W-:Y:S01]  /*00c0*/  IMAD R10, R5, 0x4, R4 ;  /* 0x00000004050a7824 */ /* 0x008fe200078e0204 */
[----:B------:R-:W-:Y:S01]  /*00d0*/  LOP3.LUT R11, R0, UR4, RZ, 0xfc, !PT ;  /* 0x00000004000b7c12 */ /* 0x000fe2000f8efcff */
[----:B------:R-:W-:Y:S01]  /*00e0*/  IMAD.MOV.U32 R0, RZ, RZ, RZ ;  /* 0x000000ffff007224 */ /* 0x000fe200078e00ff */
[----:B------:R-:W-:Y:S02]  /*00f0*/  ULDC.64 UR4, c[0x0][0x208] ;  /* 0x0000820000047ab9 */ /* 0x000fe40000000a00 */
[C---:B------:R-:W-:Y:S01]  /*0100*/  VIMNMX R12, R10.reuse, R11, !PT ;  /* 0x0000000b0a0c7248 */ /* 0x040fe20007fe0100 */
[----:B------:R-:W-:Y:S01]  /*0110*/  IMAD R5, R10, 0x4, R11 ;  /* 0x000000040a057824 */ /* 0x000fe200078e020b */
[----:B------:R-:W-:Y:S02]  /*0120*/  LEA R13, R11, R10, 0x2 ;  /* 0x0000000a0b0d7211 */ /* 0x000fe400078e10ff */
[----:B------:R-:W-:Y:S01]  /*0130*/  ISETP.GE.AND P0, PT, R12, 0x4, PT ;  /* 0x000000040c00780c */ /* 0x000fe20003f06270 */
[----:B----4-:R-:W-:-:S04]  /*0140*/  IMAD.WIDE R4, R5, 0x4, R2 ;  /* 0x0000000405047825 */ /* 0x010fc800078e0202 */
[----:B------:R-:W-:-:S08]  /*0150*/  IMAD.WIDE R2, R13, 0x4, R2 ;  /* 0x000000040d027825 */ /* 0x000fd000078e0202 */
[----:B------:R2:W3:Y:S04]  /*0160*/  @!P0 LDG.E R0, desc[UR4][R2.64] ;  /* 0x0000000402008981 */ /* 0x0004e8000c1e1900 */
[----:B------:R-:W3:Y:S01]  /*0170*/  @!P0 LDG.E R15, desc[UR4][R4.64] ;  /* 0x00000004040f8981 */ /* 0x000ee2000c1e1900 */
[----:B------:R-:W-:Y:S01]  /*0180*/  LOP3.LUT P0, RZ, R14, 0x10, RZ, 0xc0, !PT ;  /* 0x000000100eff7812 */ /* 0x000fe2000780c0ff */
[----:B-----5:R-:W-:Y:S01]  /*0190*/  IMAD.WIDE R6, R13, 0x4, R6 ;  /* 0x000000040d067825 */ /* 0x020fe200078e0206 */
[----:B------:R-:W-:Y:S02]  /*01a0*/  ISETP.EQ.AND P1, PT, R11, R10, PT ;  /* 0x0000000a0b00720c */ /* 0x000fe40003f22270 */
[----:B------:R-:W-:Y:S01]  /*01b0*/  ISETP.LT.AND P0, PT, R12, 0x4, !P0 ;  /* 0x000000040c00780c */ /* 0x000fe20004701270 */
[----:B--2---:R-:W-:Y:S01]  /*01c0*/  IMAD.WIDE R2, R13, 0x4, R8 ;  /* 0x000000040d027825 */ /* 0x004fe200078e0208 */
[----:B------:R-:W-:-:S03]  /*01d0*/  SEL R10, RZ, 0x3f800000, !P1 ;  /* 0x3f800000ff0a7807 */ /* 0x000fc60004800000 */
[----:B---3--:R-:W-:-:S04]  /*01e0*/  FADD R15, -R15, R0 ;  /* 0x000000000f0f7221 */ /* 0x008fc80000000100 */
[C-C-:B------:R-:W-:Y:S01]  /*01f0*/  FADD R11, R10.reuse, R15.reuse ;  /* 0x0000000f0a0b7221 */ /* 0x140fe20000000000 */
[----:B------:R-:W-:-:S04]  /*0200*/  FADD R15, R10, -R15 ;  /* 0x8000000f0a0f7221 */ /* 0x000fc80000000000 */
[----:B------:R1:W-:Y:S01]  /*0210*/  @P0 STG.E desc[UR4][R6.64], R11 ;  /* 0x0000000b06000986 */ /* 0x0003e2000c101904 */
[----:B------:R-:W-:Y:S05]  /*0220*/  @!P0 EXIT ;  /* 0x000000000000894d */ /* 0x000fea0003800000 */
[----:B------:R-:W-:Y:S01]  /*0230*/  STG.E desc[UR4][R2.64], R15 ;  /* 0x0000000f02007986 */ /* 0x000fe2000c101904 */
[----:B------:R-:W-:Y:S05]  /*0240*/  EXIT ;  /* 0x000000000000794d */ /* 0x000fea0003800000 */
.L_x_0:
[----:B------:R-:W-:-:S00]  /*0250*/  BRA `(.L_x_0) ;  /* 0xfffffffc00fc7947 */ /* 0x000fc0000383ffff */
[----:B------:R-:W-:-:S00]  /*0260*/  NOP ;  /* 0x0000000000007918 */ /* 0x000fc00000000000 */
        /* <DEDUP_REMOVED lines=9> */
.L_x_1:


//--------------------- .nv.constant0.triton_poi_fused_add_eye_sub_0 --------------------------
	.section	.nv.constant0.triton_poi_fused_add_eye_sub_0,"a",@progbits
	.sectionflags	@""
	.align	4
.nv.constant0.triton_poi_fused_add_eye_sub_0:
	.zero		560
